//
// Generated by NVIDIA NVVM Compiler
//
// Compiler Build ID: CL-36424714
// Cuda compilation tools, release 13.0, V13.0.88
// Based on NVVM 20.0.0
//

.version 9.0
.target sm_100
.address_size 64

	// .globl	_Z5childPf

.visible .entry _Z5childPf(
	.param .u64 .ptr .align 1 _Z5childPf_param_0
)
{
	.reg .b32 	%r<2>;
	.reg .b32 	%f<3>;
	.reg .b64 	%rd<5>;

	ld.param.u64 	%rd1, [_Z5childPf_param_0];
	cvta.to.global.u64 	%rd2, %rd1;
	mov.u32 	%r1, %tid.x;
	mul.wide.u32 	%rd3, %r1, 4;
	add.s64 	%rd4, %rd2, %rd3;
	ld.global.f32 	%f1, [%rd4];
	add.f32 	%f2, %f1, 0f3F800000;
	st.global.f32 	[%rd4], %f2;
	ret;

}


// ===== COMPILED SASS (sm_100) =====

	.target	sm_100

	.elftype	@"ET_EXEC"


//--------------------- .note.nv.tkinfo           --------------------------
	.section	.note.nv.tkinfo,"",@"SHT_NOTE"
	.sectionflags	@"SHF_NOTE_NV_TKINFO"
	.tkinfo
        /*0018*/ 	.word	0x00000002
        /*0030*/ 	.string	""
        /*0030*/ 	.string	"ptxas"
        /*0030*/ 	.string	"Cuda compilation tools, release 13.0, V13.0.88"
        /*0030*/ 	.string	"Build cuda_13.0.r13.0/compiler.36424714_0"
        /*0030*/ 	.string	"-arch sm_100 -m 64 "



//--------------------- .note.nv.cuinfo           --------------------------
	.section	.note.nv.cuinfo,"",@"SHT_NOTE"
	.sectionflags	@"SHF_NOTE_NV_CUINFO"
        /*0018*/ 	.short	0x0002
        /*001a*/ 	.short	0x0064
        /*001c*/ 	.short	0x0082
	.zero		2


//--------------------- .nv.info                  --------------------------
	.section	.nv.info,"",@"SHT_CUDA_INFO"
	.align	4


	//----- nvinfo : EIATTR_REGCOUNT
	.align		4
        /*0000*/ 	.byte	0x04, 0x2f
        /*0002*/ 	.short	(.L_1 - .L_0)
	.align		4
.L_0:
        /*0004*/ 	.word	index@(_Z5childPf)
        /*0008*/ 	.word	0x00000008


	//----- nvinfo : EIATTR_FRAME_SIZE
	.align		4
.L_1:
        /*000c*/ 	.byte	0x04, 0x11
        /*000e*/ 	.short	(.L_3 - .L_2)
	.align		4
.L_2:
        /*0010*/ 	.word	index@(_Z5childPf)
        /*0014*/ 	.word	0x00000000


	//----- nvinfo : EIATTR_MIN_STACK_SIZE
	.align		4
.L_3:
        /*0018*/ 	.byte	0x04, 0x12
        /*001a*/ 	.short	(.L_5 - .L_4)
	.align		4
.L_4:
        /*001c*/ 	.word	index@(_Z5childPf)
        /*0020*/ 	.word	0x00000000
.L_5:


//--------------------- .nv.compat                --------------------------
	.section	.nv.compat,"",@"SHT_CUDA_COMPAT_INFO"
	.align	4
        /*0000*/ 	.byte	0x02, 0x09, 0x00, 0x00, 0x02, 0x02, 0x01, 0x00, 0x02, 0x05, 0x05, 0x00, 0x03, 0x07, 0x01, 0x01
        /*0010*/ 	.byte	0x02, 0x03, 0x00, 0x00, 0x02, 0x06, 0x01, 0x00, 0x04, 0x0b, 0x08, 0x00, 0x09, 0x00, 0x00, 0x00
        /*0020*/ 	.byte	0x00, 0x00, 0x00, 0x00


//--------------------- .nv.info._Z5childPf       --------------------------
	.section	.nv.info._Z5childPf,"",@"SHT_CUDA_INFO"
	.sectionflags	@""
	.align	4


	//----- nvinfo : EIATTR_CUDA_API_VERSION
	.align		4
        /*0000*/ 	.byte	0x04, 0x37
        /*0002*/ 	.short	(.L_7 - .L_6)
.L_6:
        /*0004*/ 	.word	0x00000082


	//----- nvinfo : EIATTR_KPARAM_INFO
	.align		4
.L_7:
        /*0008*/ 	.byte	0x04, 0x17
        /*000a*/ 	.short	(.L_9 - .L_8)
.L_8:
        /*000c*/ 	.word	0x00000000
        /*0010*/ 	.short	0x0000
        /*0012*/ 	.short	0x0000
        /*0014*/ 	.byte	0x00, 0xf5, 0x21, 0x00


	//----- nvinfo : EIATTR_SPARSE_MMA_MASK
	.align		4
.L_9:
        /*0018*/ 	.byte	0x03, 0x50
        /*001a*/ 	.short	0x0000


	//----- nvinfo : EIATTR_MAXREG_COUNT
	.align		4
        /*001c*/ 	.byte	0x03, 0x1b
        /*001e*/ 	.short	0x00ff


	//----- nvinfo : EIATTR_MERCURY_ISA_VERSION
	.align		4
        /*0020*/ 	.byte	0x03, 0x5f
        /*0022*/ 	.short	0x0101


	//----- nvinfo : EIATTR_VRC_CTA_INIT_COUNT
	.align		4
        /*0024*/ 	.byte	0x02, 0x4a
	.zero		1
	.zero		1


	//----- nvinfo : EIATTR_EXIT_INSTR_OFFSETS
	.align		4
        /*0028*/ 	.byte	0x04, 0x1c
        /*002a*/ 	.short	(.L_11 - .L_10)


	//   ....[0]....
.L_10:
        /*002c*/ 	.word	0x00000080


	//----- nvinfo : EIATTR_CBANK_PARAM_SIZE
	.align		4
.L_11:
        /*0030*/ 	.byte	0x03, 0x19
        /*0032*/ 	.short	0x0008


	//----- nvinfo : EIATTR_PARAM_CBANK
	.align		4
        /*0034*/ 	.byte	0x04, 0x0a
        /*0036*/ 	.short	(.L_13 - .L_12)
	.align		4
.L_12:
        /*0038*/ 	.word	index@(.nv.constant0._Z5childPf)
        /*003c*/ 	.short	0x0380
        /*003e*/ 	.short	0x0008


	//----- nvinfo : EIATTR_SW_WAR
	.align		4
.L_13:
        /*0040*/ 	.byte	0x04, 0x36
        /*0042*/ 	.short	(.L_15 - .L_14)
.L_14:
        /*0044*/ 	.word	0x00000008
.L_15:


//--------------------- .nv.callgraph             --------------------------
	.section	.nv.callgraph,"",@"SHT_CUDA_CALLGRAPH"
	.align	4
	.sectionentsize	8
	.align		4
        /*0000*/ 	.word	0x00000000
	.align		4
        /*0004*/ 	.word	0xffffffff
	.align		4
        /*0008*/ 	.word	0x00000000
	.align		4
        /*000c*/ 	.word	0xfffffffe
	.align		4
        /*0010*/ 	.word	0x00000000
	.align		4
        /*0014*/ 	.word	0xfffffffd
	.align		4
        /*0018*/ 	.word	0x00000000
	.align		4
        /*001c*/ 	.word	0xfffffffc


//--------------------- .text._Z5childPf          --------------------------
	.section	.text._Z5childPf,"ax",@progbits
	.align	128
        .global         _Z5childPf
        .type           _Z5childPf,@function
        .size           _Z5childPf,(.L_x_1 - _Z5childPf)
        .other          _Z5childPf,@"STO_CUDA_ENTRY STV_DEFAULT"
_Z5childPf:
.text._Z5childPf:
[----:B------:R-:W-:Y:S01]  /*0000*/  LDC R1, c[0x0][0x37c] ;  /* 0x0000df00ff017b82 */ /* 0x000fe20000000800 */
[----:B------:R-:W0:Y:S07]  /*0010*/  S2R R5, SR_TID.X ;  /* 0x0000000000057919 */ /* 0x000e2e0000002100 */
[----:B------:R-:W0:Y:S01]  /*0020*/  LDC.64 R2, c[0x0][0x380] ;  /* 0x0000e000ff027b82 */ /* 0x000e220000000a00 */
[----:B------:R-:W1:Y:S01]  /*0030*/  LDCU.64 UR4, c[0x0][0x358] ;  /* 0x00006b00ff0477ac */ /* 0x000e620008000a00 */
[----:B0-----:R-:W-:-:S05]  /*0040*/  IMAD.WIDE.U32 R2, R5, 0x4, R2 ;  /* 0x0000000405027825 */ /* 0x001fca00078e0002 */
[----:B-1----:R-:W2:Y:S02]  /*0050*/  LDG.E R0, desc[UR4][R2.64] ;  /* 0x0000000402007981 */ /* 0x002ea4000c1e1900 */
[----:B--2---:R-:W-:-:S05]  /*0060*/  FADD R5, R0, 1 ;  /* 0x3f80000000057421 */ /* 0x004fca0000000000 */
[----:B------:R-:W-:Y:S01]  /*0070*/  STG.E desc[UR4][R2.64], R5 ;  /* 0x0000000502007986 */ /* 0x000fe2000c101904 */
[----:B------:R-:W-:Y:S05]  /*0080*/  EXIT ;  /* 0x000000000000794d */ /* 0x000fea0003800000 */
.L_x_0:
[----:B------:R-:W-:-:S00]  /*0090*/  BRA `(.L_x_0) ;  /* 0xfffffffc00fc7947 */ /* 0x000fc0000383ffff */
[----:B------:R-:W-:-:S00]  /*00a0*/  NOP ;  /* 0x0000000000007918 */ /* 0x000fc00000000000 */
        /* <DEDUP_REMOVED lines=13> */
.L_x_1:


//--------------------- .nv.shared.reserved.0     --------------------------
	.section	.nv.shared.reserved.0,"aw",@nobits
	.weak		__nv_reservedSMEM_offset_0_alias
	.size		__nv_reservedSMEM_offset_0_alias, 0, 64
	.other		__nv_reservedSMEM_offset_0_alias,@"STO_CUDA_RESERVED_SHARED STV_DEFAULT"
__nv_reservedSMEM_offset_0_alias:
	.zero		0
	.zero		64


//--------------------- .nv.constant0._Z5childPf  --------------------------
	.section	.nv.constant0._Z5childPf,"a",@progbits
	.sectionflags	@""
	.align	4
.nv.constant0._Z5childPf:
	.zero		904


//--------------------- SYMBOLS --------------------------

	.type		.nv.reservedSmem.offset0,@object
	.size		.nv.reservedSmem.offset0,0x4
